	.headerflags	@"EF_CUDA_TEXMODE_UNIFIED EF_CUDA_64BIT_ADDRESS EF_CUDA_ACCELERATORS EF_CUDA_SM90 EF_CUDA_VIRTUAL_SM(EF_CUDA_SM90)"
	.elftype	@"ET_EXEC"


//--------------------- .nv.info                  --------------------------
	.section	.nv.info,"",@"SHT_CUDA_INFO"
	.align	4


	//----- nvinfo : EIATTR_REGCOUNT
	.align		4
        /*0000*/ 	.byte	0x04, 0x2f
        /*0002*/ 	.short	(.L_1 - .L_0)
	.align		4
.L_0:
        /*0004*/ 	.word	index@(triton_poi_fused__sparse_addmm_1)
        /*0008*/ 	.word	0x0000000c


	//----- nvinfo : EIATTR_MIN_STACK_SIZE
	.align		4
.L_1:
        /*000c*/ 	.byte	0x04, 0x12
        /*000e*/ 	.short	(.L_3 - .L_2)
	.align		4
.L_2:
        /*0010*/ 	.word	index@(triton_poi_fused__sparse_addmm_1)
        /*0014*/ 	.word	0x00000000


	//----- nvinfo : EIATTR_FRAME_SIZE
	.align		4
.L_3:
        /*0018*/ 	.byte	0x04, 0x11
        /*001a*/ 	.short	(.L_5 - .L_4)
	.align		4
.L_4:
        /*001c*/ 	.word	index@(triton_poi_fused__sparse_addmm_1)
        /*0020*/ 	.word	0x00000000


	//----- nvinfo : EIATTR_MIN_STACK_SIZE
	.align		4
.L_5:
        /*0024*/ 	.byte	0x04, 0x12
        /*0026*/ 	.short	(.L_7 - .L_6)
	.align		4
.L_6:
        /*0028*/ 	.word	index@(triton_poi_fused__sparse_addmm_1)
        /*002c*/ 	.word	0x00000000
.L_7:


//--------------------- .nv.info.triton_poi_fused__sparse_addmm_1 --------------------------
	.section	.nv.info.triton_poi_fused__sparse_addmm_1,"",@"SHT_CUDA_INFO"
	.sectionflags	@""
	.align	4


	//----- nvinfo : EIATTR_CUDA_API_VERSION
	.align		4
        /*0000*/ 	.byte	0x04, 0x37
        /*0002*/ 	.short	(.L_9 - .L_8)
.L_8:
        /*0004*/ 	.word	0x0000007c


	//----- nvinfo : EIATTR_KPARAM_INFO
	.align		4
.L_9:
        /*0008*/ 	.byte	0x04, 0x17
        /*000a*/ 	.short	(.L_11 - .L_10)
.L_10:
        /*000c*/ 	.word	0x00000000
        /*0010*/ 	.short	0x0003
        /*0012*/ 	.short	0x0014
        /*0014*/ 	.byte	0x00, 0xf0, 0x11, 0x00


	//----- nvinfo : EIATTR_KPARAM_INFO
	.align		4
.L_11:
        /*0018*/ 	.byte	0x04, 0x17
        /*001a*/ 	.short	(.L_13 - .L_12)
.L_12:
        /*001c*/ 	.word	0x00000000
        /*0020*/ 	.short	0x0002
        /*0022*/ 	.short	0x0010
        /*0024*/ 	.byte	0x00, 0xf0, 0x11, 0x00


	//----- nvinfo : EIATTR_KPARAM_INFO
	.align		4
.L_13:
        /*0028*/ 	.byte	0x04, 0x17
        /*002a*/ 	.short	(.L_15 - .L_14)
.L_14:
        /*002c*/ 	.word	0x00000000
        /*0030*/ 	.short	0x0001
        /*0032*/ 	.short	0x0008
        /*0034*/ 	.byte	0x00, 0xf4, 0x21, 0x00


	//----- nvinfo : EIATTR_KPARAM_INFO
	.align		4
.L_15:
        /*0038*/ 	.byte	0x04, 0x17
        /*003a*/ 	.short	(.L_17 - .L_16)
.L_16:
        /*003c*/ 	.word	0x00000000
        /*0040*/ 	.short	0x0000
        /*0042*/ 	.short	0x0000
        /*0044*/ 	.byte	0x00, 0xf4, 0x21, 0x00


	//----- nvinfo : EIATTR_SPARSE_MMA_MASK
	.align		4
.L_17:
        /*0048*/ 	.byte	0x03, 0x50
        /*004a*/ 	.short	0x0000


	//----- nvinfo : EIATTR_MAXREG_COUNT
	.align		4
        /*004c*/ 	.byte	0x03, 0x1b
        /*004e*/ 	.short	0x00ff


	//----- nvinfo : EIATTR_EXIT_INSTR_OFFSETS
	.align		4
        /*0050*/ 	.byte	0x04, 0x1c
        /*0052*/ 	.short	(.L_19 - .L_18)


	//   ....[0]....
.L_18:
        /*0054*/ 	.word	0x00000170


	//   ....[1]....
        /*0058*/ 	.word	0x00000190


	//----- nvinfo : EIATTR_REQNTID
	.align		4
.L_19:
        /*005c*/ 	.byte	0x04, 0x10
        /*005e*/ 	.short	(.L_21 - .L_20)
.L_20:
        /*0060*/ 	.word	0x00000020
        /*0064*/ 	.word	0x00000001
        /*0068*/ 	.word	0x00000001


	//----- nvinfo : EIATTR_CBANK_PARAM_SIZE
	.align		4
.L_21:
        /*006c*/ 	.byte	0x03, 0x19
        /*006e*/ 	.short	0x0018


	//----- nvinfo : EIATTR_PARAM_CBANK
	.align		4
        /*0070*/ 	.byte	0x04, 0x0a
        /*0072*/ 	.short	(.L_23 - .L_22)
	.align		4
.L_22:
        /*0074*/ 	.word	index@(.nv.constant0.triton_poi_fused__sparse_addmm_1)
        /*0078*/ 	.short	0x0210
        /*007a*/ 	.short	0x0018


	//----- nvinfo : EIATTR_SW_WAR
	.align		4
.L_23:
        /*007c*/ 	.byte	0x04, 0x36
        /*007e*/ 	.short	(.L_25 - .L_24)
.L_24:
        /*0080*/ 	.word	0x00000008
.L_25:


//--------------------- .nv.callgraph             --------------------------
	.section	.nv.callgraph,"",@"SHT_CUDA_CALLGRAPH"
	.align	4
	.sectionentsize	8
	.align		4
        /*0000*/ 	.word	0x00000000
	.align		4
        /*0004*/ 	.word	0xffffffff
	.align		4
        /*0008*/ 	.word	0x00000000
	.align		4
        /*000c*/ 	.word	0xfffffffe
	.align		4
        /*0010*/ 	.word	0x00000000
	.align		4
        /*0014*/ 	.word	0xfffffffd
	.align		4
        /*0018*/ 	.word	0x00000000
	.align		4
        /*001c*/ 	.word	0xfffffffc


//--------------------- .text.triton_poi_fused__sparse_addmm_1 --------------------------
	.section	.text.triton_poi_fused__sparse_addmm_1,"ax",@progbits
	.align	128
        .global         triton_poi_fused__sparse_addmm_1
        .type           triton_poi_fused__sparse_addmm_1,@function
        .size           triton_poi_fused__sparse_addmm_1,(.L_x_1 - triton_poi_fused__sparse_addmm_1)
        .other          triton_poi_fused__sparse_addmm_1,@"STO_CUDA_ENTRY STV_DEFAULT"
triton_poi_fused__sparse_addmm_1:
.text.triton_poi_fused__sparse_addmm_1:
[----:B------:R-:W0:Y:S02]  /*0000*/  LDC R1, c[0x0][0x28] ;  /* 0x00000a00ff017b82 */ /* 0x000e240000000800 */
[----:B------:R-:W1:Y:S01]  /*0010*/  S2R R8, SR_TID.X ;  /* 0x0000000000087919 */ /* 0x000e620000002100 */
[----:B------:R-:W2:Y:S01]  /*0020*/  S2UR UR4, SR_CTAID.Y ;  /* 0x00000000000479c3 */ /* 0x000ea20000002600 */
[----:B------:R-:W-:Y:S01]  /*0030*/  IMAD.MOV.U32 R9, RZ, RZ, RZ ;  /* 0x000000ffff097224 */ /* 0x000fe200078e00ff */
[----:B------:R-:W3:Y:S06]  /*0040*/  S2R R7, SR_CTAID.X ;  /* 0x0000000000077919 */ /* 0x000eec0000002500 */
[----:B------:R-:W4:Y:S01]  /*0050*/  LDC.64 R2, c[0x0][0x210] ;  /* 0x00008400ff027b82 */ /* 0x000f220000000a00 */
[----:B--2---:R-:W-:Y:S01]  /*0060*/  USHF.L.U32 UR4, UR4, 0x2, URZ ;  /* 0x0000000204047899 */ /* 0x004fe2000800063f */
[----:B-1----:R-:W-:-:S02]  /*0070*/  SHF.R.U32.HI R4, RZ, 0x2, R8 ;  /* 0x00000002ff047819 */ /* 0x002fc40000011608 */
[----:B------:R-:W-:Y:S02]  /*0080*/  LOP3.LUT R0, R8, 0x3, RZ, 0xc0, !PT ;  /* 0x0000000308007812 */ /* 0x000fe400078ec0ff */
[----:B------:R-:W-:-:S03]  /*0090*/  SGXT.U32 R4, R4, 0x2 ;  /* 0x000000020404781a */ /* 0x000fc60000000000 */
[----:B---3--:R-:W-:Y:S01]  /*00a0*/  IMAD R7, R7, 0x4, R0 ;  /* 0x0000000407077824 */ /* 0x008fe200078e0200 */
[----:B------:R-:W-:Y:S01]  /*00b0*/  LOP3.LUT R0, R4, UR4, RZ, 0xfc, !PT ;  /* 0x0000000404007c12 */ /* 0x000fe2000f8efcff */
[----:B------:R-:W-:-:S03]  /*00c0*/  ULDC.64 UR4, c[0x0][0x208] ;  /* 0x0000820000047ab9 */ /* 0x000fc60000000a00 */
[----:B------:R-:W-:Y:S01]  /*00d0*/  VIMNMX R6, R0, R7, !PT ;  /* 0x0000000700067248 */ /* 0x000fe20007fe0100 */
[----:B------:R-:W-:-:S03]  /*00e0*/  IMAD R5, R7, 0x4, R0 ;  /* 0x0000000407057824 */ /* 0x000fc600078e0200 */
[----:B------:R-:W-:Y:S01]  /*00f0*/  ISETP.GE.AND P0, PT, R6, 0x4, PT ;  /* 0x000000040600780c */ /* 0x000fe20003f06270 */
[----:B----4-:R-:W-:Y:S02]  /*0100*/  IMAD.WIDE R2, R5, 0x4, R2 ;  /* 0x0000000405027825 */ /* 0x010fe400078e0202 */
[----:B------:R-:W1:Y:S10]  /*0110*/  LDC.64 R4, c[0x0][0x218] ;  /* 0x00008600ff047b82 */ /* 0x000e740000000a00 */
[----:B------:R2:W5:Y:S01]  /*0120*/  @!P0 LDG.E R9, desc[UR4][R2.64] ;  /* 0x0000000402098981 */ /* 0x000562000c1e1900 */
[----:B------:R-:W-:Y:S01]  /*0130*/  LOP3.LUT P0, RZ, R8, 0x10, RZ, 0xc0, !PT ;  /* 0x0000001008ff7812 */ /* 0x000fe2000780c0ff */
[----:B------:R-:W-:-:S03]  /*0140*/  IMAD R7, R0, 0x4, R7 ;  /* 0x0000000400077824 */ /* 0x000fc600078e0207 */
[----:B------:R-:W-:Y:S01]  /*0150*/  ISETP.LT.AND P0, PT, R6, 0x4, !P0 ;  /* 0x000000040600780c */ /* 0x000fe20004701270 */
[----:B-1----:R-:W-:-:S12]  /*0160*/  IMAD.WIDE R4, R7, 0x4, R4 ;  /* 0x0000000407047825 */ /* 0x002fd800078e0204 */
[----:B--2---:R-:W-:Y:S05]  /*0170*/  @!P0 EXIT ;  /* 0x000000000000894d */ /* 0x004fea0003800000 */
[----:B-----5:R-:W-:Y:S01]  /*0180*/  STG.E desc[UR4][R4.64], R9 ;  /* 0x0000000904007986 */ /* 0x020fe2000c101904 */
[----:B------:R-:W-:Y:S05]  /*0190*/  EXIT ;  /* 0x000000000000794d */ /* 0x000fea0003800000 */
.L_x_0:
[----:B------:R-:W-:-:S00]  /*01a0*/  BRA `(.L_x_0) ;  /* 0xfffffffc00fc7947 */ /* 0x000fc0000383ffff */
[----:B------:R-:W-:-:S00]  /*01b0*/  NOP ;  /* 0x0000000000007918 */ /* 0x000fc00000000000 */
        /* <DEDUP_REMOVED lines=12> */
.L_x_1:


//--------------------- .nv.constant0.triton_poi_fused__sparse_addmm_1 --------------------------
	.section	.nv.constant0.triton_poi_fused__sparse_addmm_1,"a",@progbits
	.sectionflags	@""
	.align	4
.nv.constant0.triton_poi_fused__sparse_addmm_1:
	.zero		552
